	.headerflags	@"EF_CUDA_TEXMODE_UNIFIED EF_CUDA_64BIT_ADDRESS EF_CUDA_ACCELERATORS EF_CUDA_SM90 EF_CUDA_VIRTUAL_SM(EF_CUDA_SM90)"
	.elftype	@"ET_EXEC"


//--------------------- .nv.info                  --------------------------
	.section	.nv.info,"",@"SHT_CUDA_INFO"
	.align	4


	//----- nvinfo : EIATTR_REGCOUNT
	.align		4
        /*0000*/ 	.byte	0x04, 0x2f
        /*0002*/ 	.short	(.L_1 - .L_0)
	.align		4
.L_0:
        /*0004*/ 	.word	index@(triton_poi_fused_add_convolution_hardtanh_9)
        /*0008*/ 	.word	0x00000016


	//----- nvinfo : EIATTR_MIN_STACK_SIZE
	.align		4
.L_1:
        /*000c*/ 	.byte	0x04, 0x12
        /*000e*/ 	.short	(.L_3 - .L_2)
	.align		4
.L_2:
        /*0010*/ 	.word	index@(triton_poi_fused_add_convolution_hardtanh_9)
        /*0014*/ 	.word	0x00000000


	//----- nvinfo : EIATTR_FRAME_SIZE
	.align		4
.L_3:
        /*0018*/ 	.byte	0x04, 0x11
        /*001a*/ 	.short	(.L_5 - .L_4)
	.align		4
.L_4:
        /*001c*/ 	.word	index@(triton_poi_fused_add_convolution_hardtanh_9)
        /*0020*/ 	.word	0x00000000


	//----- nvinfo : EIATTR_MIN_STACK_SIZE
	.align		4
.L_5:
        /*0024*/ 	.byte	0x04, 0x12
        /*0026*/ 	.short	(.L_7 - .L_6)
	.align		4
.L_6:
        /*0028*/ 	.word	index@(triton_poi_fused_add_convolution_hardtanh_9)
        /*002c*/ 	.word	0x00000000
.L_7:


//--------------------- .nv.info.triton_poi_fused_add_convolution_hardtanh_9 --------------------------
	.section	.nv.info.triton_poi_fused_add_convolution_hardtanh_9,"",@"SHT_CUDA_INFO"
	.sectionflags	@""
	.align	4


	//----- nvinfo : EIATTR_CUDA_API_VERSION
	.align		4
        /*0000*/ 	.byte	0x04, 0x37
        /*0002*/ 	.short	(.L_9 - .L_8)
.L_8:
        /*0004*/ 	.word	0x0000007c


	//----- nvinfo : EIATTR_KPARAM_INFO
	.align		4
.L_9:
        /*0008*/ 	.byte	0x04, 0x17
        /*000a*/ 	.short	(.L_11 - .L_10)
.L_10:
        /*000c*/ 	.word	0x00000000
        /*0010*/ 	.short	0x0004
        /*0012*/ 	.short	0x0020
        /*0014*/ 	.byte	0x00, 0xf0, 0x11, 0x00


	//----- nvinfo : EIATTR_KPARAM_INFO
	.align		4
.L_11:
        /*0018*/ 	.byte	0x04, 0x17
        /*001a*/ 	.short	(.L_13 - .L_12)
.L_12:
        /*001c*/ 	.word	0x00000000
        /*0020*/ 	.short	0x0003
        /*0022*/ 	.short	0x0018
        /*0024*/ 	.byte	0x00, 0xf4, 0x21, 0x00


	//----- nvinfo : EIATTR_KPARAM_INFO
	.align		4
.L_13:
        /*0028*/ 	.byte	0x04, 0x17
        /*002a*/ 	.short	(.L_15 - .L_14)
.L_14:
        /*002c*/ 	.word	0x00000000
        /*0030*/ 	.short	0x0002
        /*0032*/ 	.short	0x0010
        /*0034*/ 	.byte	0x00, 0xf4, 0x21, 0x00


	//----- nvinfo : EIATTR_KPARAM_INFO
	.align		4
.L_15:
        /*0038*/ 	.byte	0x04, 0x17
        /*003a*/ 	.short	(.L_17 - .L_16)
.L_16:
        /*003c*/ 	.word	0x00000000
        /*0040*/ 	.short	0x0001
        /*0042*/ 	.short	0x0008
        /*0044*/ 	.byte	0x00, 0xf4, 0x21, 0x00


	//----- nvinfo : EIATTR_KPARAM_INFO
	.align		4
.L_17:
        /*0048*/ 	.byte	0x04, 0x17
        /*004a*/ 	.short	(.L_19 - .L_18)
.L_18:
        /*004c*/ 	.word	0x00000000
        /*0050*/ 	.short	0x0000
        /*0052*/ 	.short	0x0000
        /*0054*/ 	.byte	0x00, 0xf4, 0x21, 0x00


	//----- nvinfo : EIATTR_SPARSE_MMA_MASK
	.align		4
.L_19:
        /*0058*/ 	.byte	0x03, 0x50
        /*005a*/ 	.short	0x0000


	//----- nvinfo : EIATTR_MAXREG_COUNT
	.align		4
        /*005c*/ 	.byte	0x03, 0x1b
        /*005e*/ 	.short	0x00ff


	//----- nvinfo : EIATTR_EXIT_INSTR_OFFSETS
	.align		4
        /*0060*/ 	.byte	0x04, 0x1c
        /*0062*/ 	.short	(.L_21 - .L_20)


	//   ....[0]....
.L_20:
        /*0064*/ 	.word	0x000004e0


	//   ....[1]....
        /*0068*/ 	.word	0x00000500


	//----- nvinfo : EIATTR_REQNTID
	.align		4
.L_21:
        /*006c*/ 	.byte	0x04, 0x10
        /*006e*/ 	.short	(.L_23 - .L_22)
.L_22:
        /*0070*/ 	.word	0x00000080
        /*0074*/ 	.word	0x00000001
        /*0078*/ 	.word	0x00000001


	//----- nvinfo : EIATTR_CBANK_PARAM_SIZE
	.align		4
.L_23:
        /*007c*/ 	.byte	0x03, 0x19
        /*007e*/ 	.short	0x0024


	//----- nvinfo : EIATTR_PARAM_CBANK
	.align		4
        /*0080*/ 	.byte	0x04, 0x0a
        /*0082*/ 	.short	(.L_25 - .L_24)
	.align		4
.L_24:
        /*0084*/ 	.word	index@(.nv.constant0.triton_poi_fused_add_convolution_hardtanh_9)
        /*0088*/ 	.short	0x0210
        /*008a*/ 	.short	0x0024


	//----- nvinfo : EIATTR_SW_WAR
	.align		4
.L_25:
        /*008c*/ 	.byte	0x04, 0x36
        /*008e*/ 	.short	(.L_27 - .L_26)
.L_26:
        /*0090*/ 	.word	0x00000008
.L_27:


//--------------------- .nv.callgraph             --------------------------
	.section	.nv.callgraph,"",@"SHT_CUDA_CALLGRAPH"
	.align	4
	.sectionentsize	8
	.align		4
        /*0000*/ 	.word	0x00000000
	.align		4
        /*0004*/ 	.word	0xffffffff
	.align		4
        /*0008*/ 	.word	0x00000000
	.align		4
        /*000c*/ 	.word	0xfffffffe
	.align		4
        /*0010*/ 	.word	0x00000000
	.align		4
        /*0014*/ 	.word	0xfffffffd
	.align		4
        /*0018*/ 	.word	0x00000000
	.align		4
        /*001c*/ 	.word	0xfffffffc


//--------------------- .text.triton_poi_fused_add_convolution_hardtanh_9 --------------------------
	.section	.text.triton_poi_fused_add_convolution_hardtanh_9,"ax",@progbits
	.align	128
        .global         triton_poi_fused_add_convolution_hardtanh_9
        .type           triton_poi_fused_add_convolution_hardtanh_9,@function
        .size           triton_poi_fused_add_convolution_hardtanh_9,(.L_x_1 - triton_poi_fused_add_convolution_hardtanh_9)
        .other          triton_poi_fused_add_convolution_hardtanh_9,@"STO_CUDA_ENTRY STV_DEFAULT"
triton_poi_fused_add_convolution_hardtanh_9:
.text.triton_poi_fused_add_convolution_hardtanh_9:
[----:B------:R-:W0:Y:S02]  /*0000*/  LDC R1, c[0x0][0x28] ;  /* 0x00000a00ff017b82 */ /* 0x000e240000000800 */
[----:B------:R-:W1:Y:S01]  /*0010*/  S2R R0, SR_TID.X ;  /* 0x0000000000007919 */ /* 0x000e620000002100 */
[----:B------:R-:W2:Y:S01]  /*0020*/  LDC.64 R8, c[0x0][0x218] ;  /* 0x00008600ff087b82 */ /* 0x000ea20000000a00 */
[----:B------:R-:W-:Y:S01]  /*0030*/  ULDC.64 UR4, c[0x0][0x208] ;  /* 0x0000820000047ab9 */ /* 0x000fe20000000a00 */
[----:B------:R-:W3:Y:S06]  /*0040*/  S2R R3, SR_CTAID.X ;  /* 0x0000000000037919 */ /* 0x000eec0000002500 */
[----:B------:R-:W4:Y:S01]  /*0050*/  LDC.64 R16, c[0x0][0x210] ;  /* 0x00008400ff107b82 */ /* 0x000f220000000a00 */
[----:B-1----:R-:W-:Y:S01]  /*0060*/  IMAD.SHL.U32 R0, R0, 0x4, RZ ;  /* 0x0000000400007824 */ /* 0x002fe200078e00ff */
[----:B---3--:R-:W-:-:S04]  /*0070*/  SHF.R.S32.HI R5, RZ, 0x16, R3 ;  /* 0x00000016ff057819 */ /* 0x008fc80000011403 */
[----:B------:R-:W-:Y:S02]  /*0080*/  LOP3.LUT R0, R0, 0x1fc, RZ, 0xc0, !PT ;  /* 0x000001fc00007812 */ /* 0x000fe400078ec0ff */
[----:B------:R-:W-:-:S03]  /*0090*/  SGXT R5, R5, 0x1 ;  /* 0x000000010505781a */ /* 0x000fc60000000200 */
[----:B------:R-:W-:Y:S02]  /*00a0*/  IMAD R0, R3, 0x200, R0 ;  /* 0x0000020003007824 */ /* 0x000fe400078e0200 */
[----:B------:R-:W1:Y:S02]  /*00b0*/  LDC.64 R2, c[0x0][0x220] ;  /* 0x00008800ff027b82 */ /* 0x000e640000000a00 */
[C---:B----4-:R-:W-:Y:S01]  /*00c0*/  IMAD.WIDE R16, R0.reuse, 0x4, R16 ;  /* 0x0000000400107825 */ /* 0x050fe200078e0210 */
[----:B------:R-:W-:Y:S02]  /*00d0*/  LEA.HI R6, R5, R0, RZ, 0x6 ;  /* 0x0000000005067211 */ /* 0x000fe400078f30ff */
[----:B------:R-:W-:Y:S02]  /*00e0*/  CS2R R4, SRZ ;  /* 0x0000000000047805 */ /* 0x000fe4000001ff00 */
[----:B------:R-:W-:Y:S02]  /*00f0*/  ISETP.GE.AND P0, PT, R0, 0xe100, PT ;  /* 0x0000e1000000780c */ /* 0x000fe40003f06270 */
[----:B------:R-:W-:-:S02]  /*0100*/  LOP3.LUT R11, R6, 0xffffffc0, RZ, 0xc0, !PT ;  /* 0xffffffc0060b7812 */ /* 0x000fc400078ec0ff */
[----:B------:R-:W-:-:S03]  /*0110*/  CS2R R6, SRZ ;  /* 0x0000000000067805 */ /* 0x000fc6000001ff00 */
[----:B------:R-:W-:-:S04]  /*0120*/  IMAD.IADD R11, R0, 0x1, -R11 ;  /* 0x00000001000b7824 */ /* 0x000fc800078e0a0b */
[----:B--2---:R-:W-:Y:S01]  /*0130*/  IMAD.WIDE R18, R11, 0x4, R8 ;  /* 0x000000040b127825 */ /* 0x004fe200078e0208 */
[----:B------:R-:W-:Y:S02]  /*0140*/  CS2R R8, SRZ ;  /* 0x0000000000087805 */ /* 0x000fe4000001ff00 */
[----:B------:R-:W-:Y:S02]  /*0150*/  CS2R R10, SRZ ;  /* 0x00000000000a7805 */ /* 0x000fe4000001ff00 */
[----:B------:R-:W-:Y:S02]  /*0160*/  CS2R R12, SRZ ;  /* 0x00000000000c7805 */ /* 0x000fe4000001ff00 */
[----:B------:R-:W-:Y:S01]  /*0170*/  CS2R R14, SRZ ;  /* 0x00000000000e7805 */ /* 0x000fe2000001ff00 */
[----:B------:R-:W2:Y:S01]  /*0180*/  @!P0 LDG.E.128 R4, desc[UR4][R16.64] ;  /* 0x0000000410048981 */ /* 0x000ea2000c1e1d00 */
[----:B-1----:R-:W-:-:S03]  /*0190*/  IMAD.WIDE R2, R0, 0x4, R2 ;  /* 0x0000000400027825 */ /* 0x002fc600078e0202 */
[----:B------:R-:W2:Y:S04]  /*01a0*/  @!P0 LDG.E.EL.128 R8, desc[UR4][R18.64] ;  /* 0x0000000412088981 */ /* 0x000ea8000c2e1d00 */
[----:B------:R1:W3:Y:S02]  /*01b0*/  @!P0 LDG.E.128 R12, desc[UR4][R2.64] ;  /* 0x00000004020c8981 */ /* 0x0002e4000c1e1d00 */
[----:B-1----:R-:W1:Y:S02]  /*01c0*/  LDC.64 R2, c[0x0][0x228] ;  /* 0x00008a00ff027b82 */ /* 0x002e640000000a00 */
[----:B-1----:R-:W-:-:S04]  /*01d0*/  IMAD.WIDE R2, R0, 0x4, R2 ;  /* 0x0000000400027825 */ /* 0x002fc800078e0202 */
[----:B--2---:R-:W-:Y:S01]  /*01e0*/  FADD R17, R8, R4 ;  /* 0x0000000408117221 */ /* 0x004fe20000000000 */
[----:B------:R-:W-:Y:S01]  /*01f0*/  FADD R4, R9, R5 ;  /* 0x0000000509047221 */ /* 0x000fe20000000000 */
[----:B------:R-:W-:Y:S01]  /*0200*/  FADD R5, R10, R6 ;  /* 0x000000060a057221 */ /* 0x000fe20000000000 */
[----:B------:R-:W-:Y:S01]  /*0210*/  FADD R6, R11, R7 ;  /* 0x000000070b067221 */ /* 0x000fe20000000000 */
[----:B---3--:R-:W-:Y:S01]  /*0220*/  FADD R12, R17, R12 ;  /* 0x0000000c110c7221 */ /* 0x008fe20000000000 */
[----:B------:R-:W-:Y:S01]  /*0230*/  FADD R4, R4, R13 ;  /* 0x0000000d04047221 */ /* 0x000fe20000000000 */
[----:B------:R-:W-:Y:S01]  /*0240*/  FADD R5, R5, R14 ;  /* 0x0000000e05057221 */ /* 0x000fe20000000000 */
[----:B------:R-:W-:Y:S02]  /*0250*/  FADD R6, R6, R15 ;  /* 0x0000000f06067221 */ /* 0x000fe40000000000 */
[----:B------:R-:W-:Y:S02]  /*0260*/  FSETP.GTU.AND P1, PT, R12, RZ, PT ;  /* 0x000000ff0c00720b */ /* 0x000fe40003f2c000 */
[----:B------:R-:W-:-:S02]  /*0270*/  FSETP.GTU.AND P2, PT, R4, RZ, PT ;  /* 0x000000ff0400720b */ /* 0x000fc40003f4c000 */
[----:B------:R-:W-:Y:S02]  /*0280*/  FSEL R12, R12, RZ, P1 ;  /* 0x000000ff0c0c7208 */ /* 0x000fe40000800000 */
[C---:B------:R-:W-:Y:S02]  /*0290*/  FSETP.GTU.AND P1, PT, R5.reuse, RZ, PT ;  /* 0x000000ff0500720b */ /* 0x040fe40003f2c000 */
[----:B------:R-:W-:Y:S02]  /*02a0*/  FSETP.GTU.AND P3, PT, R6, RZ, PT ;  /* 0x000000ff0600720b */ /* 0x000fe40003f6c000 */
[----:B------:R-:W-:Y:S02]  /*02b0*/  FSEL R9, R4, RZ, P2 ;  /* 0x000000ff04097208 */ /* 0x000fe40001000000 */
[----:B------:R-:W-:Y:S02]  /*02c0*/  FSETP.GEU.AND P5, PT, R12, 6, PT ;  /* 0x40c000000c00780b */ /* 0x000fe40003fae000 */
[----:B------:R-:W-:-:S02]  /*02d0*/  FSEL R8, R5, RZ, P1 ;  /* 0x000000ff05087208 */ /* 0x000fc40000800000 */
[----:B------:R-:W-:Y:S02]  /*02e0*/  FSEL R7, R6, RZ, P3 ;  /* 0x000000ff06077208 */ /* 0x000fe40001800000 */
[----:B------:R-:W-:Y:S02]  /*02f0*/  FSETP.GEU.AND P2, PT, R9, 6, PT ;  /* 0x40c000000900780b */ /* 0x000fe40003f4e000 */
[----:B------:R-:W-:Y:S02]  /*0300*/  FSETP.GEU.AND P1, PT, R8, 6, PT ;  /* 0x40c000000800780b */ /* 0x000fe40003f2e000 */
[----:B------:R-:W-:Y:S02]  /*0310*/  FSETP.GEU.AND P3, PT, R7, 6, PT ;  /* 0x40c000000700780b */ /* 0x000fe40003f6e000 */
[----:B------:R-:W-:Y:S02]  /*0320*/  FSETP.NAN.AND P6, PT, R12, R12, PT ;  /* 0x0000000c0c00720b */ /* 0x000fe40003fc8000 */
[----:B------:R-:W-:-:S02]  /*0330*/  FSETP.NAN.AND P4, PT, R9, R9, PT ;  /* 0x000000090900720b */ /* 0x000fc40003f88000 */
[----:B------:R-:W-:Y:S02]  /*0340*/  @P5 FSEL R12, R12, 6, P6 ;  /* 0x40c000000c0c5808 */ /* 0x000fe40003000000 */
[----:B------:R-:W-:Y:S02]  /*0350*/  FSETP.NAN.AND P6, PT, R8, R8, PT ;  /* 0x000000080800720b */ /* 0x000fe40003fc8000 */
[----:B------:R-:W-:Y:S02]  /*0360*/  FSETP.NAN.AND P5, PT, R7, R7, PT ;  /* 0x000000070700720b */ /* 0x000fe40003fa8000 */
[----:B------:R-:W-:Y:S02]  /*0370*/  @P2 FSEL R9, R9, 6, P4 ;  /* 0x40c0000009092808 */ /* 0x000fe40002000000 */
[----:B------:R-:W-:Y:S02]  /*0380*/  FSETP.GTU.AND P2, PT, R12, RZ, PT ;  /* 0x000000ff0c00720b */ /* 0x000fe40003f4c000 */
[----:B------:R-:W-:-:S02]  /*0390*/  @P1 FSEL R8, R8, 6, P6 ;  /* 0x40c0000008081808 */ /* 0x000fc40003000000 */
[----:B------:R-:W-:Y:S02]  /*03a0*/  @P3 FSEL R7, R7, 6, P5 ;  /* 0x40c0000007073808 */ /* 0x000fe40002800000 */
[----:B------:R-:W-:Y:S02]  /*03b0*/  FSEL R4, R12, RZ, P2 ;  /* 0x000000ff0c047208 */ /* 0x000fe40001000000 */
[----:B------:R-:W-:Y:S02]  /*03c0*/  FSETP.GTU.AND P1, PT, R9, RZ, PT ;  /* 0x000000ff0900720b */ /* 0x000fe40003f2c000 */
[----:B------:R-:W-:Y:S02]  /*03d0*/  FSETP.GTU.AND P2, PT, R8, RZ, PT ;  /* 0x000000ff0800720b */ /* 0x000fe40003f4c000 */
[----:B------:R-:W-:Y:S02]  /*03e0*/  FSETP.GTU.AND P3, PT, R7, RZ, PT ;  /* 0x000000ff0700720b */ /* 0x000fe40003f6c000 */
[----:B------:R-:W-:-:S02]  /*03f0*/  FSETP.GEU.AND P5, PT, R4, 6, PT ;  /* 0x40c000000400780b */ /* 0x000fc40003fae000 */
[----:B------:R-:W-:Y:S02]  /*0400*/  FSEL R5, R9, RZ, P1 ;  /* 0x000000ff09057208 */ /* 0x000fe40000800000 */
[----:B------:R-:W-:Y:S02]  /*0410*/  FSEL R6, R8, RZ, P2 ;  /* 0x000000ff08067208 */ /* 0x000fe40001000000 */
[----:B------:R-:W-:Y:S02]  /*0420*/  FSEL R7, R7, RZ, P3 ;  /* 0x000000ff07077208 */ /* 0x000fe40001800000 */
[----:B------:R-:W-:Y:S02]  /*0430*/  FSETP.GEU.AND P1, PT, R5, 6, PT ;  /* 0x40c000000500780b */ /* 0x000fe40003f2e000 */
[----:B------:R-:W-:Y:S02]  /*0440*/  FSETP.GEU.AND P3, PT, R6, 6, PT ;  /* 0x40c000000600780b */ /* 0x000fe40003f6e000 */
[----:B------:R-:W-:-:S02]  /*0450*/  FSETP.GEU.AND P2, PT, R7, 6, PT ;  /* 0x40c000000700780b */ /* 0x000fc40003f4e000 */
[C---:B------:R-:W-:Y:S02]  /*0460*/  FSETP.NAN.AND P6, PT, R4.reuse, R4, PT ;  /* 0x000000040400720b */ /* 0x040fe40003fc8000 */
[----:B------:R-:W-:Y:S02]  /*0470*/  FSETP.NAN.AND P4, PT, R5, R5, PT ;  /* 0x000000050500720b */ /* 0x000fe40003f88000 */
[----:B------:R-:W-:Y:S02]  /*0480*/  @P5 SEL R4, R4, 0x40c00000, P6 ;  /* 0x40c0000004045807 */ /* 0x000fe40003000000 */
[----:B------:R-:W-:Y:S02]  /*0490*/  FSETP.NAN.AND P6, PT, R6, R6, PT ;  /* 0x000000060600720b */ /* 0x000fe40003fc8000 */
[----:B------:R-:W-:Y:S02]  /*04a0*/  FSETP.NAN.AND P5, PT, R7, R7, PT ;  /* 0x000000070700720b */ /* 0x000fe40003fa8000 */
[----:B------:R-:W-:-:S02]  /*04b0*/  @P1 SEL R5, R5, 0x40c00000, P4 ;  /* 0x40c0000005051807 */ /* 0x000fc40002000000 */
[----:B------:R-:W-:Y:S02]  /*04c0*/  @P3 SEL R6, R6, 0x40c00000, P6 ;  /* 0x40c0000006063807 */ /* 0x000fe40003000000 */
[----:B------:R-:W-:Y:S01]  /*04d0*/  @P2 SEL R7, R7, 0x40c00000, P5 ;  /* 0x40c0000007072807 */ /* 0x000fe20002800000 */
[----:B------:R-:W-:Y:S06]  /*04e0*/  @P0 EXIT ;  /* 0x000000000000094d */ /* 0x000fec0003800000 */
[----:B------:R-:W-:Y:S01]  /*04f0*/  STG.E.128 desc[UR4][R2.64], R4 ;  /* 0x0000000402007986 */ /* 0x000fe2000c101d04 */
[----:B------:R-:W-:Y:S05]  /*0500*/  EXIT ;  /* 0x000000000000794d */ /* 0x000fea0003800000 */
.L_x_0:
[----:B------:R-:W-:-:S00]  /*0510*/  BRA `(.L_x_0) ;  /* 0xfffffffc00fc7947 */ /* 0x000fc0000383ffff */
[----:B------:R-:W-:-:S00]  /*0520*/  NOP ;  /* 0x0000000000007918 */ /* 0x000fc00000000000 */
        /* <DEDUP_REMOVED lines=13> */
.L_x_1:


//--------------------- .nv.constant0.triton_poi_fused_add_convolution_hardtanh_9 --------------------------
	.section	.nv.constant0.triton_poi_fused_add_convolution_hardtanh_9,"a",@progbits
	.sectionflags	@""
	.align	4
.nv.constant0.triton_poi_fused_add_convolution_hardtanh_9:
	.zero		564
